//
// Generated by NVIDIA NVVM Compiler
//
// Compiler Build ID: CL-36424714
// Cuda compilation tools, release 13.0, V13.0.88
// Based on NVVM 20.0.0
//

.version 9.0
.target sm_100
.address_size 64

	// .globl	_Z13vectorAddCUDAPiS_S_i

.visible .entry _Z13vectorAddCUDAPiS_S_i(
	.param .u64 .ptr .align 1 _Z13vectorAddCUDAPiS_S_i_param_0,
	.param .u64 .ptr .align 1 _Z13vectorAddCUDAPiS_S_i_param_1,
	.param .u64 .ptr .align 1 _Z13vectorAddCUDAPiS_S_i_param_2,
	.param .u32 _Z13vectorAddCUDAPiS_S_i_param_3
)
{
	.reg .pred 	%p<2>;
	.reg .b32 	%r<9>;
	.reg .b64 	%rd<11>;

	ld.param.u64 	%rd1, [_Z13vectorAddCUDAPiS_S_i_param_0];
	ld.param.u64 	%rd2, [_Z13vectorAddCUDAPiS_S_i_param_1];
	ld.param.u64 	%rd3, [_Z13vectorAddCUDAPiS_S_i_param_2];
	ld.param.u32 	%r2, [_Z13vectorAddCUDAPiS_S_i_param_3];
	mov.u32 	%r3, %ntid.x;
	mov.u32 	%r4, %ctaid.x;
	mov.u32 	%r5, %tid.x;
	mad.lo.s32 	%r1, %r3, %r4, %r5;
	setp.ge.s32 	%p1, %r1, %r2;
	@%p1 bra 	$L__BB0_2;
	cvta.to.global.u64 	%rd4, %rd1;
	cvta.to.global.u64 	%rd5, %rd2;
	cvta.to.global.u64 	%rd6, %rd3;
	mul.wide.s32 	%rd7, %r1, 4;
	add.s64 	%rd8, %rd4, %rd7;
	ld.global.u32 	%r6, [%rd8];
	add.s64 	%rd9, %rd5, %rd7;
	ld.global.u32 	%r7, [%rd9];
	add.s32 	%r8, %r7, %r6;
	add.s64 	%rd10, %rd6, %rd7;
	st.global.u32 	[%rd10], %r8;
$L__BB0_2:
	ret;

}
	// .globl	_Z13matrixMulCUDAPiS_S_i
.visible .entry _Z13matrixMulCUDAPiS_S_i(
	.param .u64 .ptr .align 1 _Z13matrixMulCUDAPiS_S_i_param_0,
	.param .u64 .ptr .align 1 _Z13matrixMulCUDAPiS_S_i_param_1,
	.param .u64 .ptr .align 1 _Z13matrixMulCUDAPiS_S_i_param_2,
	.param .u32 _Z13matrixMulCUDAPiS_S_i_param_3
)
{
	.reg .pred 	%p<10>;
	.reg .b32 	%r<105>;
	.reg .b64 	%rd<67>;

	ld.param.u64 	%rd14, [_Z13matrixMulCUDAPiS_S_i_param_0];
	ld.param.u64 	%rd15, [_Z13matrixMulCUDAPiS_S_i_param_1];
	ld.param.u32 	%r30, [_Z13matrixMulCUDAPiS_S_i_param_3];
	cvta.to.global.u64 	%rd1, %rd15;
	cvta.to.global.u64 	%rd2, %rd14;
	mov.u32 	%r31, %ctaid.y;
	mov.u32 	%r32, %ntid.y;
	mov.u32 	%r33, %tid.y;
	mad.lo.s32 	%r1, %r31, %r32, %r33;
	mov.u32 	%r34, %ctaid.x;
	mov.u32 	%r35, %ntid.x;
	mov.u32 	%r36, %tid.x;
	mad.lo.s32 	%r2, %r34, %r35, %r36;
	max.s32 	%r37, %r1, %r2;
	setp.ge.s32 	%p1, %r37, %r30;
	@%p1 bra 	$L__BB1_13;
	mul.lo.s32 	%r3, %r30, %r1;
	and.b32  	%r4, %r30, 7;
	setp.lt.u32 	%p2, %r30, 8;
	mov.b32 	%r99, 0;
	mov.u32 	%r104, %r99;
	@%p2 bra 	$L__BB1_4;
	and.b32  	%r99, %r30, 2147483640;
	neg.s32 	%r93, %r99;
	mul.wide.s32 	%rd16, %r30, 4;
	add.s64 	%rd3, %rd1, %rd16;
	shl.b32 	%r7, %r30, 3;
	mul.wide.s32 	%rd17, %r30, 8;
	add.s64 	%rd4, %rd1, %rd17;
	mul.wide.s32 	%rd18, %r30, 12;
	add.s64 	%rd5, %rd1, %rd18;
	mul.wide.s32 	%rd19, %r30, 16;
	add.s64 	%rd6, %rd1, %rd19;
	mul.wide.s32 	%rd20, %r30, 20;
	add.s64 	%rd7, %rd1, %rd20;
	mul.wide.s32 	%rd21, %r30, 24;
	add.s64 	%rd8, %rd1, %rd21;
	mul.wide.s32 	%rd22, %r30, 28;
	add.s64 	%rd9, %rd1, %rd22;
	mul.wide.u32 	%rd23, %r3, 4;
	add.s64 	%rd24, %rd23, %rd2;
	add.s64 	%rd66, %rd24, 16;
	mov.b32 	%r104, 0;
	mov.u32 	%r92, %r2;
$L__BB1_3:
	.pragma "nounroll";
	mul.wide.s32 	%rd25, %r92, 4;
	add.s64 	%rd26, %rd3, %rd25;
	add.s64 	%rd27, %rd4, %rd25;
	add.s64 	%rd28, %rd5, %rd25;
	add.s64 	%rd29, %rd6, %rd25;
	add.s64 	%rd30, %rd7, %rd25;
	add.s64 	%rd31, %rd8, %rd25;
	add.s64 	%rd32, %rd9, %rd25;
	add.s64 	%rd33, %rd1, %rd25;
	ld.global.u32 	%r41, [%rd66+-16];
	ld.global.u32 	%r42, [%rd33];
	mad.lo.s32 	%r43, %r42, %r41, %r104;
	ld.global.u32 	%r44, [%rd66+-12];
	ld.global.u32 	%r45, [%rd26];
	mad.lo.s32 	%r46, %r45, %r44, %r43;
	ld.global.u32 	%r47, [%rd66+-8];
	ld.global.u32 	%r48, [%rd27];
	mad.lo.s32 	%r49, %r48, %r47, %r46;
	ld.global.u32 	%r50, [%rd66+-4];
	ld.global.u32 	%r51, [%rd28];
	mad.lo.s32 	%r52, %r51, %r50, %r49;
	ld.global.u32 	%r53, [%rd66];
	ld.global.u32 	%r54, [%rd29];
	mad.lo.s32 	%r55, %r54, %r53, %r52;
	ld.global.u32 	%r56, [%rd66+4];
	ld.global.u32 	%r57, [%rd30];
	mad.lo.s32 	%r58, %r57, %r56, %r55;
	ld.global.u32 	%r59, [%rd66+8];
	ld.global.u32 	%r60, [%rd31];
	mad.lo.s32 	%r61, %r60, %r59, %r58;
	ld.global.u32 	%r62, [%rd66+12];
	ld.global.u32 	%r63, [%rd32];
	mad.lo.s32 	%r104, %r63, %r62, %r61;
	add.s32 	%r93, %r93, 8;
	add.s32 	%r92, %r92, %r7;
	add.s64 	%rd66, %rd66, 32;
	setp.ne.s32 	%p3, %r93, 0;
	@%p3 bra 	$L__BB1_3;
$L__BB1_4:
	setp.eq.s32 	%p4, %r4, 0;
	@%p4 bra 	$L__BB1_12;
	and.b32  	%r17, %r30, 3;
	setp.lt.u32 	%p5, %r4, 4;
	@%p5 bra 	$L__BB1_7;
	add.s32 	%r65, %r99, %r3;
	mul.wide.u32 	%rd34, %r65, 4;
	add.s64 	%rd35, %rd2, %rd34;
	ld.global.u32 	%r66, [%rd35];
	mad.lo.s32 	%r67, %r99, %r30, %r2;
	mul.wide.s32 	%rd36, %r67, 4;
	add.s64 	%rd37, %rd1, %rd36;
	ld.global.u32 	%r68, [%rd37];
	mad.lo.s32 	%r69, %r68, %r66, %r104;
	cvt.u64.u32 	%rd38, %r3;
	cvt.u64.u32 	%rd39, %r99;
	add.s64 	%rd40, %rd39, %rd38;
	shl.b64 	%rd41, %rd40, 2;
	add.s64 	%rd42, %rd2, %rd41;
	ld.global.u32 	%r70, [%rd42+4];
	mul.wide.s32 	%rd43, %r30, 4;
	add.s64 	%rd44, %rd37, %rd43;
	ld.global.u32 	%r71, [%rd44];
	mad.lo.s32 	%r72, %r71, %r70, %r69;
	ld.global.u32 	%r73, [%rd42+8];
	add.s64 	%rd45, %rd44, %rd43;
	ld.global.u32 	%r74, [%rd45];
	mad.lo.s32 	%r75, %r74, %r73, %r72;
	ld.global.u32 	%r76, [%rd42+12];
	add.s64 	%rd46, %rd45, %rd43;
	ld.global.u32 	%r77, [%rd46];
	mad.lo.s32 	%r104, %r77, %r76, %r75;
	add.s32 	%r99, %r99, 4;
$L__BB1_7:
	setp.eq.s32 	%p6, %r17, 0;
	@%p6 bra 	$L__BB1_12;
	setp.eq.s32 	%p7, %r17, 1;
	@%p7 bra 	$L__BB1_10;
	add.s32 	%r79, %r99, %r3;
	mul.wide.u32 	%rd47, %r79, 4;
	add.s64 	%rd48, %rd2, %rd47;
	ld.global.u32 	%r80, [%rd48];
	mad.lo.s32 	%r81, %r99, %r30, %r2;
	mul.wide.s32 	%rd49, %r81, 4;
	add.s64 	%rd50, %rd1, %rd49;
	ld.global.u32 	%r82, [%rd50];
	mad.lo.s32 	%r83, %r82, %r80, %r104;
	cvt.u64.u32 	%rd51, %r3;
	cvt.u64.u32 	%rd52, %r99;
	add.s64 	%rd53, %rd52, %rd51;
	shl.b64 	%rd54, %rd53, 2;
	add.s64 	%rd55, %rd2, %rd54;
	ld.global.u32 	%r84, [%rd55+4];
	mul.wide.s32 	%rd56, %r30, 4;
	add.s64 	%rd57, %rd50, %rd56;
	ld.global.u32 	%r85, [%rd57];
	mad.lo.s32 	%r104, %r85, %r84, %r83;
	add.s32 	%r99, %r99, 2;
$L__BB1_10:
	and.b32  	%r86, %r30, 1;
	setp.eq.b32 	%p8, %r86, 1;
	not.pred 	%p9, %p8;
	@%p9 bra 	$L__BB1_12;
	add.s32 	%r87, %r99, %r3;
	mul.wide.u32 	%rd58, %r87, 4;
	add.s64 	%rd59, %rd2, %rd58;
	ld.global.u32 	%r88, [%rd59];
	mad.lo.s32 	%r89, %r99, %r30, %r2;
	mul.wide.s32 	%rd60, %r89, 4;
	add.s64 	%rd61, %rd1, %rd60;
	ld.global.u32 	%r90, [%rd61];
	mad.lo.s32 	%r104, %r90, %r88, %r104;
$L__BB1_12:
	ld.param.u64 	%rd65, [_Z13matrixMulCUDAPiS_S_i_param_2];
	add.s32 	%r91, %r3, %r2;
	cvta.to.global.u64 	%rd62, %rd65;
	mul.wide.s32 	%rd63, %r91, 4;
	add.s64 	%rd64, %rd62, %rd63;
	st.global.u32 	[%rd64], %r104;
$L__BB1_13:
	ret;

}


// ===== COMPILED SASS (sm_100) =====

	.target	sm_100

	.elftype	@"ET_EXEC"


//--------------------- .note.nv.tkinfo           --------------------------
	.section	.note.nv.tkinfo,"",@"SHT_NOTE"
	.sectionflags	@"SHF_NOTE_NV_TKINFO"
	.tkinfo
        /*0018*/ 	.word	0x00000002
        /*0030*/ 	.string	""
        /*0030*/ 	.string	"ptxas"
        /*0030*/ 	.string	"Cuda compilation tools, release 13.0, V13.0.88"
        /*0030*/ 	.string	"Build cuda_13.0.r13.0/compiler.36424714_0"
        /*0030*/ 	.string	"-arch sm_100 -m 64 "



//--------------------- .note.nv.cuinfo           --------------------------
	.section	.note.nv.cuinfo,"",@"SHT_NOTE"
	.sectionflags	@"SHF_NOTE_NV_CUINFO"
        /*0018*/ 	.short	0x0002
        /*001a*/ 	.short	0x0064
        /*001c*/ 	.short	0x0082
	.zero		2


//--------------------- .nv.info                  --------------------------
	.section	.nv.info,"",@"SHT_CUDA_INFO"
	.align	4


	//----- nvinfo : EIATTR_REGCOUNT
	.align		4
        /*0000*/ 	.byte	0x04, 0x2f
        /*0002*/ 	.short	(.L_1 - .L_0)
	.align		4
.L_0:
        /*0004*/ 	.word	index@(_Z13vectorAddCUDAPiS_S_i)
        /*0008*/ 	.word	0x0000000c


	//----- nvinfo : EIATTR_FRAME_SIZE
	.align		4
.L_1:
        /*000c*/ 	.byte	0x04, 0x11
        /*000e*/ 	.short	(.L_3 - .L_2)
	.align		4
.L_2:
        /*0010*/ 	.word	index@(_Z13vectorAddCUDAPiS_S_i)
        /*0014*/ 	.word	0x00000000


	//----- nvinfo : EIATTR_REGCOUNT
	.align		4
.L_3:
        /*0018*/ 	.byte	0x04, 0x2f
        /*001a*/ 	.short	(.L_5 - .L_4)
	.align		4
.L_4:
        /*001c*/ 	.word	index@(_Z13matrixMulCUDAPiS_S_i)
        /*0020*/ 	.word	0x0000001e


	//----- nvinfo : EIATTR_FRAME_SIZE
	.align		4
.L_5:
        /*0024*/ 	.byte	0x04, 0x11
        /*0026*/ 	.short	(.L_7 - .L_6)
	.align		4
.L_6:
        /*0028*/ 	.word	index@(_Z13matrixMulCUDAPiS_S_i)
        /*002c*/ 	.word	0x00000000


	//----- nvinfo : EIATTR_MIN_STACK_SIZE
	.align		4
.L_7:
        /*0030*/ 	.byte	0x04, 0x12
        /*0032*/ 	.short	(.L_9 - .L_8)
	.align		4
.L_8:
        /*0034*/ 	.word	index@(_Z13matrixMulCUDAPiS_S_i)
        /*0038*/ 	.word	0x00000000


	//----- nvinfo : EIATTR_MIN_STACK_SIZE
	.align		4
.L_9:
        /*003c*/ 	.byte	0x04, 0x12
        /*003e*/ 	.short	(.L_11 - .L_10)
	.align		4
.L_10:
        /*0040*/ 	.word	index@(_Z13vectorAddCUDAPiS_S_i)
        /*0044*/ 	.word	0x00000000
.L_11:


//--------------------- .nv.compat                --------------------------
	.section	.nv.compat,"",@"SHT_CUDA_COMPAT_INFO"
	.align	4
        /*0000*/ 	.byte	0x02, 0x09, 0x00, 0x00, 0x02, 0x02, 0x01, 0x00, 0x02, 0x05, 0x05, 0x00, 0x03, 0x07, 0x01, 0x01
        /*0010*/ 	.byte	0x02, 0x03, 0x00, 0x00, 0x02, 0x06, 0x01, 0x00, 0x04, 0x0b, 0x08, 0x00, 0x09, 0x00, 0x00, 0x00
        /*0020*/ 	.byte	0x00, 0x00, 0x00, 0x00


//--------------------- .nv.info._Z13matrixMulCUDAPiS_S_i --------------------------
	.section	.nv.info._Z13matrixMulCUDAPiS_S_i,"",@"SHT_CUDA_INFO"
	.sectionflags	@""
	.align	4


	//----- nvinfo : EIATTR_CUDA_API_VERSION
	.align		4
        /*0000*/ 	.byte	0x04, 0x37
        /*0002*/ 	.short	(.L_13 - .L_12)
.L_12:
        /*0004*/ 	.word	0x00000082


	//----- nvinfo : EIATTR_KPARAM_INFO
	.align		4
.L_13:
        /*0008*/ 	.byte	0x04, 0x17
        /*000a*/ 	.short	(.L_15 - .L_14)
.L_14:
        /*000c*/ 	.word	0x00000000
        /*0010*/ 	.short	0x0003
        /*0012*/ 	.short	0x0018
        /*0014*/ 	.byte	0x00, 0xf0, 0x11, 0x00


	//----- nvinfo : EIATTR_KPARAM_INFO
	.align		4
.L_15:
        /*0018*/ 	.byte	0x04, 0x17
        /*001a*/ 	.short	(.L_17 - .L_16)
.L_16:
        /*001c*/ 	.word	0x00000000
        /*0020*/ 	.short	0x0002
        /*0022*/ 	.short	0x0010
        /*0024*/ 	.byte	0x00, 0xf5, 0x21, 0x00


	//----- nvinfo : EIATTR_KPARAM_INFO
	.align		4
.L_17:
        /*0028*/ 	.byte	0x04, 0x17
        /*002a*/ 	.short	(.L_19 - .L_18)
.L_18:
        /*002c*/ 	.word	0x00000000
        /*0030*/ 	.short	0x0001
        /*0032*/ 	.short	0x0008
        /*0034*/ 	.byte	0x00, 0xf5, 0x21, 0x00


	//----- nvinfo : EIATTR_KPARAM_INFO
	.align		4
.L_19:
        /*0038*/ 	.byte	0x04, 0x17
        /*003a*/ 	.short	(.L_21 - .L_20)
.L_20:
        /*003c*/ 	.word	0x00000000
        /*0040*/ 	.short	0x0000
        /*0042*/ 	.short	0x0000
        /*0044*/ 	.byte	0x00, 0xf5, 0x21, 0x00


	//----- nvinfo : EIATTR_SPARSE_MMA_MASK
	.align		4
.L_21:
        /*0048*/ 	.byte	0x03, 0x50
        /*004a*/ 	.short	0x0000


	//----- nvinfo : EIATTR_MAXREG_COUNT
	.align		4
        /*004c*/ 	.byte	0x03, 0x1b
        /*004e*/ 	.short	0x00ff


	//----- nvinfo : EIATTR_MERCURY_ISA_VERSION
	.align		4
        /*0050*/ 	.byte	0x03, 0x5f
        /*0052*/ 	.short	0x0101


	//----- nvinfo : EIATTR_VRC_CTA_INIT_COUNT
	.align		4
        /*0054*/ 	.byte	0x02, 0x4a
	.zero		1
	.zero		1


	//----- nvinfo : EIATTR_EXIT_INSTR_OFFSETS
	.align		4
        /*0058*/ 	.byte	0x04, 0x1c
        /*005a*/ 	.short	(.L_23 - .L_22)


	//   ....[0]....
.L_22:
        /*005c*/ 	.word	0x000000c0


	//   ....[1]....
        /*0060*/ 	.word	0x00000a90


	//----- nvinfo : EIATTR_CBANK_PARAM_SIZE
	.align		4
.L_23:
        /*0064*/ 	.byte	0x03, 0x19
        /*0066*/ 	.short	0x001c


	//----- nvinfo : EIATTR_PARAM_CBANK
	.align		4
        /*0068*/ 	.byte	0x04, 0x0a
        /*006a*/ 	.short	(.L_25 - .L_24)
	.align		4
.L_24:
        /*006c*/ 	.word	index@(.nv.constant0._Z13matrixMulCUDAPiS_S_i)
        /*0070*/ 	.short	0x0380
        /*0072*/ 	.short	0x001c


	//----- nvinfo : EIATTR_SW_WAR
	.align		4
.L_25:
        /*0074*/ 	.byte	0x04, 0x36
        /*0076*/ 	.short	(.L_27 - .L_26)
.L_26:
        /*0078*/ 	.word	0x00000008
.L_27:


//--------------------- .nv.info._Z13vectorAddCUDAPiS_S_i --------------------------
	.section	.nv.info._Z13vectorAddCUDAPiS_S_i,"",@"SHT_CUDA_INFO"
	.sectionflags	@""
	.align	4


	//----- nvinfo : EIATTR_CUDA_API_VERSION
	.align		4
        /*0000*/ 	.byte	0x04, 0x37
        /*0002*/ 	.short	(.L_29 - .L_28)
.L_28:
        /*0004*/ 	.word	0x00000082


	//----- nvinfo : EIATTR_KPARAM_INFO
	.align		4
.L_29:
        /*0008*/ 	.byte	0x04, 0x17
        /*000a*/ 	.short	(.L_31 - .L_30)
.L_30:
        /*000c*/ 	.word	0x00000000
        /*0010*/ 	.short	0x0003
        /*0012*/ 	.short	0x0018
        /*0014*/ 	.byte	0x00, 0xf0, 0x11, 0x00


	//----- nvinfo : EIATTR_KPARAM_INFO
	.align		4
.L_31:
        /*0018*/ 	.byte	0x04, 0x17
        /*001a*/ 	.short	(.L_33 - .L_32)
.L_32:
        /*001c*/ 	.word	0x00000000
        /*0020*/ 	.short	0x0002
        /*0022*/ 	.short	0x0010
        /*0024*/ 	.byte	0x00, 0xf5, 0x21, 0x00


	//----- nvinfo : EIATTR_KPARAM_INFO
	.align		4
.L_33:
        /*0028*/ 	.byte	0x04, 0x17
        /*002a*/ 	.short	(.L_35 - .L_34)
.L_34:
        /*002c*/ 	.word	0x00000000
        /*0030*/ 	.short	0x0001
        /*0032*/ 	.short	0x0008
        /*0034*/ 	.byte	0x00, 0xf5, 0x21, 0x00


	//----- nvinfo : EIATTR_KPARAM_INFO
	.align		4
.L_35:
        /*0038*/ 	.byte	0x04, 0x17
        /*003a*/ 	.short	(.L_37 - .L_36)
.L_36:
        /*003c*/ 	.word	0x00000000
        /*0040*/ 	.short	0x0000
        /*0042*/ 	.short	0x0000
        /*0044*/ 	.byte	0x00, 0xf5, 0x21, 0x00


	//----- nvinfo : EIATTR_SPARSE_MMA_MASK
	.align		4
.L_37:
        /*0048*/ 	.byte	0x03, 0x50
        /*004a*/ 	.short	0x0000


	//----- nvinfo : EIATTR_MAXREG_COUNT
	.align		4
        /*004c*/ 	.byte	0x03, 0x1b
        /*004e*/ 	.short	0x00ff


	//----- nvinfo : EIATTR_MERCURY_ISA_VERSION
	.align		4
        /*0050*/ 	.byte	0x03, 0x5f
        /*0052*/ 	.short	0x0101


	//----- nvinfo : EIATTR_VRC_CTA_INIT_COUNT
	.align		4
        /*0054*/ 	.byte	0x02, 0x4a
	.zero		1
	.zero		1


	//----- nvinfo : EIATTR_EXIT_INSTR_OFFSETS
	.align		4
        /*0058*/ 	.byte	0x04, 0x1c
        /*005a*/ 	.short	(.L_39 - .L_38)


	//   ....[0]....
.L_38:
        /*005c*/ 	.word	0x00000070


	//   ....[1]....
        /*0060*/ 	.word	0x00000130


	//----- nvinfo : EIATTR_CBANK_PARAM_SIZE
	.align		4
.L_39:
        /*0064*/ 	.byte	0x03, 0x19
        /*0066*/ 	.short	0x001c


	//----- nvinfo : EIATTR_PARAM_CBANK
	.align		4
        /*0068*/ 	.byte	0x04, 0x0a
        /*006a*/ 	.short	(.L_41 - .L_40)
	.align		4
.L_40:
        /*006c*/ 	.word	index@(.nv.constant0._Z13vectorAddCUDAPiS_S_i)
        /*0070*/ 	.short	0x0380
        /*0072*/ 	.short	0x001c


	//----- nvinfo : EIATTR_SW_WAR
	.align		4
.L_41:
        /*0074*/ 	.byte	0x04, 0x36
        /*0076*/ 	.short	(.L_43 - .L_42)
.L_42:
        /*0078*/ 	.word	0x00000008
.L_43:


//--------------------- .nv.callgraph             --------------------------
	.section	.nv.callgraph,"",@"SHT_CUDA_CALLGRAPH"
	.align	4
	.sectionentsize	8
	.align		4
        /*0000*/ 	.word	0x00000000
	.align		4
        /*0004*/ 	.word	0xffffffff
	.align		4
        /*0008*/ 	.word	0x00000000
	.align		4
        /*000c*/ 	.word	0xfffffffe
	.align		4
        /*0010*/ 	.word	0x00000000
	.align		4
        /*0014*/ 	.word	0xfffffffd
	.align		4
        /*0018*/ 	.word	0x00000000
	.align		4
        /*001c*/ 	.word	0xfffffffc


//--------------------- .text._Z13matrixMulCUDAPiS_S_i --------------------------
	.section	.text._Z13matrixMulCUDAPiS_S_i,"ax",@progbits
	.align	128
        .global         _Z13matrixMulCUDAPiS_S_i
        .type           _Z13matrixMulCUDAPiS_S_i,@function
        .size           _Z13matrixMulCUDAPiS_S_i,(.L_x_6 - _Z13matrixMulCUDAPiS_S_i)
        .other          _Z13matrixMulCUDAPiS_S_i,@"STO_CUDA_ENTRY STV_DEFAULT"
_Z13matrixMulCUDAPiS_S_i:
.text._Z13matrixMulCUDAPiS_S_i:
[----:B------:R-:W-:Y:S01]  /*0000*/  LDC R1, c[0x0][0x37c] ;  /* 0x0000df00ff017b82 */ /* 0x000fe20000000800 */
[----:B------:R-:W0:Y:S07]  /*0010*/  S2R R0, SR_TID.Y ;  /* 0x0000000000007919 */ /* 0x000e2e0000002200 */
[----:B------:R-:W0:Y:S01]  /*0020*/  S2UR UR4, SR_CTAID.Y ;  /* 0x00000000000479c3 */ /* 0x000e220000002600 */
[----:B------:R-:W1:Y:S01]  /*0030*/  LDCU UR20, c[0x0][0x398] ;  /* 0x00007300ff1477ac */ /* 0x000e620008000800 */
[----:B------:R-:W2:Y:S06]  /*0040*/  S2R R3, SR_TID.X ;  /* 0x0000000000037919 */ /* 0x000eac0000002100 */
[----:B------:R-:W0:Y:S08]  /*0050*/  LDC R13, c[0x0][0x364] ;  /* 0x0000d900ff0d7b82 */ /* 0x000e300000000800 */
[----:B------:R-:W2:Y:S08]  /*0060*/  S2UR UR5, SR_CTAID.X ;  /* 0x00000000000579c3 */ /* 0x000eb00000002500 */
[----:B------:R-:W2:Y:S01]  /*0070*/  LDC R2, c[0x0][0x360] ;  /* 0x0000d800ff027b82 */ /* 0x000ea20000000800 */
[----:B0-----:R-:W-:-:S02]  /*0080*/  IMAD R13, R13, UR4, R0 ;  /* 0x000000040d0d7c24 */ /* 0x001fc4000f8e0200 */
[----:B--2---:R-:W-:-:S05]  /*0090*/  IMAD R0, R2, UR5, R3 ;  /* 0x0000000502007c24 */ /* 0x004fca000f8e0203 */
[----:B------:R-:W-:-:S04]  /*00a0*/  VIMNMX R2, PT, PT, R13, R0, !PT ;  /* 0x000000000d027248 */ /* 0x000fc80007fe0100 */
[----:B-1----:R-:W-:-:S13]  /*00b0*/  ISETP.GE.AND P0, PT, R2, UR20, PT ;  /* 0x0000001402007c0c */ /* 0x002fda000bf06270 */
[----:B------:R-:W-:Y:S05]  /*00c0*/  @P0 EXIT ;  /* 0x000000000000094d */ /* 0x000fea0003800000 */
[----:B------:R-:W-:Y:S01]  /*00d0*/  UISETP.GE.U32.AND UP0, UPT, UR20, 0x8, UPT ;  /* 0x000000081400788c */ /* 0x000fe2000bf06070 */
[----:B------:R-:W-:Y:S02]  /*00e0*/  HFMA2 R12, -RZ, RZ, 0, 0 ;  /* 0x00000000ff0c7431 */ /* 0x000fe400000001ff */
[----:B------:R-:W-:Y:S01]  /*00f0*/  IMAD R13, R13, UR20, RZ ;  /* 0x000000140d0d7c24 */ /* 0x000fe2000f8e02ff */
[----:B------:R-:W-:Y:S01]  /*0100*/  UMOV UR4, URZ ;  /* 0x000000ff00047c82 */ /* 0x000fe20008000000 */
[----:B------:R-:W0:Y:S04]  /*0110*/  LDCU.64 UR18, c[0x0][0x358] ;  /* 0x00006b00ff1277ac */ /* 0x000e280008000a00 */
[----:B------:R-:W-:Y:S05]  /*0120*/  BRA.U !UP0, `(.L_x_0) ;  /* 0x0000000508047547 */ /* 0x000fea000b800000 */
[----:B------:R-:W1:Y:S01]  /*0130*/  LDCU.128 UR24, c[0x0][0x380] ;  /* 0x00007000ff1877ac */ /* 0x000e620008000c00 */
[----:B------:R-:W-:Y:S02]  /*0140*/  MOV R12, RZ ;  /* 0x000000ff000c7202 */ /* 0x000fe40000000f00 */
[----:B------:R-:W-:Y:S01]  /*0150*/  MOV R14, R0 ;  /* 0x00000000000e7202 */ /* 0x000fe20000000f00 */
[----:B------:R-:W-:-:S04]  /*0160*/  ULOP3.LUT UR4, UR20, 0x7ffffff8, URZ, 0xc0, !UPT ;  /* 0x7ffffff814047892 */ /* 0x000fc8000f8ec0ff */
[----:B------:R-:W-:Y:S01]  /*0170*/  UIADD3 UR5, UPT, UPT, -UR4, URZ, URZ ;  /* 0x000000ff04057290 */ /* 0x000fe2000fffe1ff */
[----:B-1----:R-:W-:Y:S01]  /*0180*/  MOV R2, UR24 ;  /* 0x0000001800027c02 */ /* 0x002fe20008000f00 */
[----:B------:R-:W-:Y:S01]  /*0190*/  UIMAD.WIDE UR6, UR20, 0x8, UR26 ;  /* 0x00000008140678a5 */ /* 0x000fe2000f8e021a */
[----:B------:R-:W-:Y:S01]  /*01a0*/  MOV R3, UR25 ;  /* 0x0000001900037c02 */ /* 0x000fe20008000f00 */
[----:B------:R-:W-:Y:S02]  /*01b0*/  UIMAD.WIDE UR8, UR20, 0xc, UR26 ;  /* 0x0000000c140878a5 */ /* 0x000fe4000f8e021a */
[----:B------:R-:W-:Y:S01]  /*01c0*/  UIMAD.WIDE UR10, UR20, 0x10, UR26 ;  /* 0x00000010140a78a5 */ /* 0x000fe2000f8e021a */
[----:B------:R-:W-:Y:S01]  /*01d0*/  IMAD.WIDE.U32 R2, R13, 0x4, R2 ;  /* 0x000000040d027825 */ /* 0x000fe200078e0002 */
[----:B------:R-:W-:Y:S02]  /*01e0*/  UIMAD.WIDE UR12, UR20, 0x14, UR26 ;  /* 0x00000014140c78a5 */ /* 0x000fe4000f8e021a */
[----:B------:R-:W-:Y:S01]  /*01f0*/  UIMAD.WIDE UR14, UR20, 0x18, UR26 ;  /* 0x00000018140e78a5 */ /* 0x000fe2000f8e021a */
[----:B------:R-:W-:Y:S01]  /*0200*/  IADD3 R2, P0, PT, R2, 0x10, RZ ;  /* 0x0000001002027810 */ /* 0x000fe20007f1e0ff */
[----:B------:R-:W-:-:S03]  /*0210*/  UIMAD.WIDE UR16, UR20, 0x1c, UR26 ;  /* 0x0000001c141078a5 */ /* 0x000fc6000f8e021a */
[----:B------:R-:W-:-:S09]  /*0220*/  IADD3.X R3, PT, PT, RZ, R3, RZ, P0, !PT ;  /* 0x00000003ff037210 */ /* 0x000fd200007fe4ff */
.L_x_1:
[----:B------:R-:W-:Y:S01]  /*0230*/  UIMAD.WIDE UR22, UR20, 0x4, UR26 ;  /* 0x00000004141678a5 */ /* 0x000fe2000f8e021a */
[----:B------:R-:W-:Y:S02]  /*0240*/  IMAD.MOV.U32 R23, RZ, RZ, 0x4 ;  /* 0x00000004ff177424 */ /* 0x000fe400078e00ff */
[----:B------:R-:W-:Y:S01]  /*0250*/  HFMA2 R11, -RZ, RZ, 0, 2.384185791015625e-07 ;  /* 0x00000004ff0b7431 */ /* 0x000fe200000001ff */
[----:B------:R-:W-:Y:S01]  /*0260*/  MOV R25, 0x4 ;  /* 0x0000000400197802 */ /* 0x000fe20000000f00 */
[----:B0-----:R-:W2:Y:S01]  /*0270*/  LDG.E R21, desc[UR18][R2.64+-0x10] ;  /* 0xfffff01202157981 */ /* 0x001ea2000c1e1900 */
[C---:B------:R-:W-:Y:S01]  /*0280*/  IMAD.WIDE R22, R14.reuse, R23, UR26 ;  /* 0x0000001a0e167e25 */ /* 0x040fe2000f8e0217 */
[----:B------:R-:W-:Y:S02]  /*0290*/  MOV R8, UR22 ;  /* 0x0000001600087c02 */ /* 0x000fe40008000f00 */
[----:B------:R-:W-:Y:S01]  /*02a0*/  MOV R9, UR23 ;  /* 0x0000001700097c02 */ /* 0x000fe20008000f00 */
[----:B------:R-:W3:Y:S02]  /*02b0*/  LDG.E R19, desc[UR18][R2.64+-0xc] ;  /* 0xfffff41202137981 */ /* 0x000ee4000c1e1900 */
[----:B------:R-:W-:-:S02]  /*02c0*/  IMAD.WIDE R8, R14, 0x4, R8 ;  /* 0x000000040e087825 */ /* 0x000fc400078e0208 */
[----:B------:R-:W2:Y:S01]  /*02d0*/  LDG.E R22, desc[UR18][R22.64] ;  /* 0x0000001216167981 */ /* 0x000ea2000c1e1900 */
[----:B------:R-:W-:Y:S01]  /*02e0*/  MOV R5, 0x4 ;  /* 0x0000000400057802 */ /* 0x000fe20000000f00 */
[C---:B------:R-:W-:Y:S02]  /*02f0*/  IMAD.WIDE R24, R14.reuse, R25, UR6 ;  /* 0x000000060e187e25 */ /* 0x040fe4000f8e0219 */
[----:B------:R0:W3:Y:S02]  /*0300*/  LDG.E R20, desc[UR18][R8.64] ;  /* 0x0000001208147981 */ /* 0x0000e4000c1e1900 */
[----:B------:R-:W-:Y:S02]  /*0310*/  IMAD.WIDE R10, R14, R11, UR8 ;  /* 0x000000080e0a7e25 */ /* 0x000fe4000f8e020b */
[----:B------:R-:W4:Y:S04]  /*0320*/  LDG.E R18, desc[UR18][R24.64] ;  /* 0x0000001218127981 */ /* 0x000f28000c1e1900 */
[----:B------:R-:W4:Y:S01]  /*0330*/  LDG.E R17, desc[UR18][R2.64+-0x8] ;  /* 0xfffff81202117981 */ /* 0x000f22000c1e1900 */
[----:B0-----:R-:W-:-:S02]  /*0340*/  HFMA2 R9, -RZ, RZ, 0, 2.384185791015625e-07 ;  /* 0x00000004ff097431 */ /* 0x001fc400000001ff */
[----:B------:R-:W-:Y:S01]  /*0350*/  IMAD.MOV.U32 R7, RZ, RZ, 0x4 ;  /* 0x00000004ff077424 */ /* 0x000fe200078e00ff */
[----:B------:R0:W5:Y:S01]  /*0360*/  LDG.E R16, desc[UR18][R10.64] ;  /* 0x000000120a107981 */ /* 0x000162000c1e1900 */
[----:B------:R-:W-:-:S03]  /*0370*/  IMAD.WIDE R4, R14, R5, UR10 ;  /* 0x0000000a0e047e25 */ /* 0x000fc6000f8e0205 */
[----:B------:R-:W5:Y:S01]  /*0380*/  LDG.E R15, desc[UR18][R2.64+-0x4] ;  /* 0xfffffc12020f7981 */ /* 0x000f62000c1e1900 */
[C---:B------:R-:W-:Y:S01]  /*0390*/  IMAD.WIDE R6, R14.reuse, R7, UR12 ;  /* 0x0000000c0e067e25 */ /* 0x040fe2000f8e0207 */
[----:B------:R-:W-:Y:S02]  /*03a0*/  MOV R27, 0x4 ;  /* 0x00000004001b7802 */ /* 0x000fe40000000f00 */
[----:B------:R1:W5:Y:S01]  /*03b0*/  LDG.E R4, desc[UR18][R4.64] ;  /* 0x0000001204047981 */ /* 0x000362000c1e1900 */
[----:B------:R-:W-:-:S03]  /*03c0*/  IMAD.WIDE R8, R14, R9, UR14 ;  /* 0x0000000e0e087e25 */ /* 0x000fc6000f8e0209 */
[----:B------:R-:W5:Y:S01]  /*03d0*/  LDG.E R23, desc[UR18][R2.64] ;  /* 0x0000001202177981 */ /* 0x000f62000c1e1900 */
[----:B0-----:R-:W-:-:S03]  /*03e0*/  IMAD.WIDE R10, R14, R27, UR16 ;  /* 0x000000100e0a7e25 */ /* 0x001fc6000f8e021b */
[----:B------:R-:W5:Y:S04]  /*03f0*/  LDG.E R7, desc[UR18][R6.64] ;  /* 0x0000001206077981 */ /* 0x000f68000c1e1900 */
[----:B------:R-:W5:Y:S04]  /*0400*/  LDG.E R24, desc[UR18][R2.64+0x4] ;  /* 0x0000041202187981 */ /* 0x000f68000c1e1900 */
[----:B------:R-:W5:Y:S04]  /*0410*/  LDG.E R8, desc[UR18][R8.64] ;  /* 0x0000001208087981 */ /* 0x000f68000c1e1900 */
[----:B------:R-:W5:Y:S04]  /*0420*/  LDG.E R25, desc[UR18][R2.64+0x8] ;  /* 0x0000081202197981 */ /* 0x000f68000c1e1900 */
[----:B------:R-:W5:Y:S04]  /*0430*/  LDG.E R10, desc[UR18][R10.64] ;  /* 0x000000120a0a7981 */ /* 0x000f68000c1e1900 */
[----:B------:R0:W5:Y:S01]  /*0440*/  LDG.E R27, desc[UR18][R2.64+0xc] ;  /* 0x00000c12021b7981 */ /* 0x000162000c1e1900 */
[----:B------:R-:W-:-:S04]  /*0450*/  UIADD3 UR5, UPT, UPT, UR5, 0x8, URZ ;  /* 0x0000000805057890 */ /* 0x000fc8000fffe0ff */
[----:B------:R-:W-:Y:S01]  /*0460*/  UISETP.NE.AND UP0, UPT, UR5, URZ, UPT ;  /* 0x000000ff0500728c */ /* 0x000fe2000bf05270 */
[----:B-1----:R-:W-:Y:S02]  /*0470*/  MOV R5, UR20 ;  /* 0x0000001400057c02 */ /* 0x002fe40008000f00 */
[----:B0-----:R-:W-:Y:S02]  /*0480*/  IADD3 R2, P0, PT, R2, 0x20, RZ ;  /* 0x0000002002027810 */ /* 0x001fe40007f1e0ff */
[----:B------:R-:W-:Y:S02]  /*0490*/  LEA R14, R5, R14, 0x3 ;  /* 0x0000000e050e7211 */ /* 0x000fe400078e18ff */
[----:B------:R-:W-:Y:S01]  /*04a0*/  IADD3.X R3, PT, PT, RZ, R3, RZ, P0, !PT ;  /* 0x00000003ff037210 */ /* 0x000fe200007fe4ff */
[----:B--2---:R-:W-:-:S04]  /*04b0*/  IMAD R21, R21, R22, R12 ;  /* 0x0000001615157224 */ /* 0x004fc800078e020c */
[----:B---3--:R-:W-:-:S04]  /*04c0*/  IMAD R19, R19, R20, R21 ;  /* 0x0000001413137224 */ /* 0x008fc800078e0215 */
[----:B----4-:R-:W-:-:S04]  /*04d0*/  IMAD R17, R17, R18, R19 ;  /* 0x0000001211117224 */ /* 0x010fc800078e0213 */
[----:B-----5:R-:W-:-:S04]  /*04e0*/  IMAD R15, R15, R16, R17 ;  /* 0x000000100f0f7224 */ /* 0x020fc800078e0211 */
[----:B------:R-:W-:-:S04]  /*04f0*/  IMAD R4, R23, R4, R15 ;  /* 0x0000000417047224 */ /* 0x000fc800078e020f */
[----:B------:R-:W-:-:S04]  /*0500*/  IMAD R4, R24, R7, R4 ;  /* 0x0000000718047224 */ /* 0x000fc800078e0204 */
[----:B------:R-:W-:-:S04]  /*0510*/  IMAD R4, R25, R8, R4 ;  /* 0x0000000819047224 */ /* 0x000fc800078e0204 */
[----:B------:R-:W-:Y:S01]  /*0520*/  IMAD R12, R27, R10, R4 ;  /* 0x0000000a1b0c7224 */ /* 0x000fe200078e0204 */
[----:B------:R-:W-:Y:S06]  /*0530*/  BRA.U UP0, `(.L_x_1) ;  /* 0xfffffffd003c7547 */ /* 0x000fec000b83ffff */
.L_x_0:
[----:B------:R-:W-:-:S04]  /*0540*/  ULOP3.LUT UR6, UR20, 0x7, URZ, 0xc0, !UPT ;  /* 0x0000000714067892 */ /* 0x000fc8000f8ec0ff */
[----:B------:R-:W-:-:S09]  /*0550*/  UISETP.NE.AND UP0, UPT, UR6, URZ, UPT ;  /* 0x000000ff0600728c */ /* 0x000fd2000bf05270 */
[----:B------:R-:W-:Y:S05]  /*0560*/  BRA.U !UP0, `(.L_x_2) ;  /* 0x0000000508387547 */ /* 0x000fea000b800000 */
[----:B------:R-:W-:Y:S02]  /*0570*/  UISETP.GE.U32.AND UP0, UPT, UR6, 0x4, UPT ;  /* 0x000000040600788c */ /* 0x000fe4000bf06070 */
[----:B------:R-:W-:-:S04]  /*0580*/  ULOP3.LUT UR5, UR20, 0x3, URZ, 0xc0, !UPT ;  /* 0x0000000314057892 */ /* 0x000fc8000f8ec0ff */
[----:B------:R-:W-:-:S03]  /*0590*/  UISETP.NE.AND UP1, UPT, UR5, URZ, UPT ;  /* 0x000000ff0500728c */ /* 0x000fc6000bf25270 */
[----:B------:R-:W-:Y:S08]  /*05a0*/  BRA.U !UP0, `(.L_x_3) ;  /* 0x00000001087c7547 */ /* 0x000ff0000b800000 */
[----:B------:R-:W1:Y:S01]  /*05b0*/  LDC.64 R6, c[0x0][0x388] ;  /* 0x0000e200ff067b82 */ /* 0x000e620000000a00 */
[----:B------:R-:W2:Y:S01]  /*05c0*/  LDCU.64 UR6, c[0x0][0x380] ;  /* 0x00007000ff0677ac */ /* 0x000ea20008000a00 */
[----:B------:R-:W-:Y:S01]  /*05d0*/  IMAD.U32 R9, RZ, RZ, UR4 ;  /* 0x00000004ff097e24 */ /* 0x000fe2000f8e00ff */
[C---:B------:R-:W-:Y:S02]  /*05e0*/  IADD3 R3, PT, PT, R13.reuse, UR4, RZ ;  /* 0x000000040d037c10 */ /* 0x040fe4000fffe0ff */
[----:B------:R-:W-:Y:S01]  /*05f0*/  IADD3 R10, P0, PT, R13, UR4, RZ ;  /* 0x000000040d0a7c10 */ /* 0x000fe2000ff1e0ff */
[----:B------:R-:W-:Y:S01]  /*0600*/  IMAD R9, R9, UR20, R0 ;  /* 0x0000001409097c24 */ /* 0x000fe2000f8e0200 */
[----:B------:R-:W-:Y:S01]  /*0610*/  MOV R11, UR20 ;  /* 0x00000014000b7c02 */ /* 0x000fe20008000f00 */
[----:B------:R-:W3:Y:S01]  /*0620*/  LDC.64 R4, c[0x0][0x380] ;  /* 0x0000e000ff047b82 */ /* 0x000ee20000000a00 */
[----:B------:R-:W-:Y:S01]  /*0630*/  MOV R15, UR20 ;  /* 0x00000014000f7c02 */ /* 0x000fe20008000f00 */
[----:B-1----:R-:W-:Y:S01]  /*0640*/  IMAD.WIDE R6, R9, 0x4, R6 ;  /* 0x0000000409067825 */ /* 0x002fe200078e0206 */
[----:B------:R-:W-:-:S05]  /*0650*/  MOV R9, UR20 ;  /* 0x0000001400097c02 */ /* 0x000fca0008000f00 */
[----:B------:R-:W-:Y:S02]  /*0660*/  IMAD.WIDE R8, R9, 0x4, R6 ;  /* 0x0000000409087825 */ /* 0x000fe400078e0206 */
[----:B0-----:R-:W4:Y:S02]  /*0670*/  LDG.E R6, desc[UR18][R6.64] ;  /* 0x0000001206067981 */ /* 0x001f24000c1e1900 */
[----:B---3--:R-:W-:Y:S01]  /*0680*/  IMAD.WIDE.U32 R4, R3, 0x4, R4 ;  /* 0x0000000403047825 */ /* 0x008fe200078e0004 */
[----:B------:R-:W-:Y:S01]  /*0690*/  IADD3.X R3, PT, PT, RZ, RZ, RZ, P0, !PT ;  /* 0x000000ffff037210 */ /* 0x000fe200007fe4ff */
[----:B------:R-:W3:Y:S01]  /*06a0*/  LDG.E R17, desc[UR18][R8.64] ;  /* 0x0000001208117981 */ /* 0x000ee2000c1e1900 */
[----:B--2---:R-:W-:-:S03]  /*06b0*/  LEA R2, P0, R10, UR6, 0x2 ;  /* 0x000000060a027c11 */ /* 0x004fc6000f8010ff */
[----:B------:R-:W4:Y:S01]  /*06c0*/  LDG.E R5, desc[UR18][R4.64] ;  /* 0x0000001204057981 */ /* 0x000f22000c1e1900 */
[----:B------:R-:W-:Y:S01]  /*06d0*/  LEA.HI.X R3, R10, UR7, R3, 0x2, P0 ;  /* 0x000000070a037c11 */ /* 0x000fe200080f1403 */
[----:B------:R-:W-:-:S04]  /*06e0*/  IMAD.WIDE R10, R11, 0x4, R8 ;  /* 0x000000040b0a7825 */ /* 0x000fc800078e0208 */
[----:B------:R-:W3:Y:S01]  /*06f0*/  LDG.E R16, desc[UR18][R2.64+0x4] ;  /* 0x0000041202107981 */ /* 0x000ee2000c1e1900 */
[----:B------:R-:W-:-:S03]  /*0700*/  IMAD.WIDE R14, R15, 0x4, R10 ;  /* 0x000000040f0e7825 */ /* 0x000fc600078e020a */
[----:B------:R-:W2:Y:S04]  /*0710*/  LDG.E R19, desc[UR18][R10.64] ;  /* 0x000000120a137981 */ /* 0x000ea8000c1e1900 */
[----:B------:R-:W2:Y:S04]  /*0720*/  LDG.E R18, desc[UR18][R2.64+0x8] ;  /* 0x0000081202127981 */ /* 0x000ea8000c1e1900 */
[----:B------:R-:W5:Y:S04]  /*0730*/  LDG.E R20, desc[UR18][R2.64+0xc] ;  /* 0x00000c1202147981 */ /* 0x000f68000c1e1900 */
[----:B------:R-:W5:Y:S01]  /*0740*/  LDG.E R14, desc[UR18][R14.64] ;  /* 0x000000120e0e7981 */ /* 0x000f62000c1e1900 */
[----:B------:R-:W-:Y:S01]  /*0750*/  UIADD3 UR4, UPT, UPT, UR4, 0x4, URZ ;  /* 0x0000000404047890 */ /* 0x000fe2000fffe0ff */
[----:B----4-:R-:W-:-:S04]  /*0760*/  IMAD R5, R5, R6, R12 ;  /* 0x0000000605057224 */ /* 0x010fc800078e020c */
[----:B---3--:R-:W-:-:S04]  /*0770*/  IMAD R5, R16, R17, R5 ;  /* 0x0000001110057224 */ /* 0x008fc800078e0205 */
[----:B--2---:R-:W-:-:S04]  /*0780*/  IMAD R5, R18, R19, R5 ;  /* 0x0000001312057224 */ /* 0x004fc800078e0205 */
[----:B-----5:R-:W-:-:S07]  /*0790*/  IMAD R12, R20, R14, R5 ;  /* 0x0000000e140c7224 */ /* 0x020fce00078e0205 */
.L_x_3:
[----:B------:R-:W-:Y:S05]  /*07a0*/  BRA.U !UP1, `(.L_x_2) ;  /* 0x0000000109a87547 */ /* 0x000fea000b800000 */
[----:B------:R-:W-:Y:S01]  /*07b0*/  UISETP.NE.AND UP0, UPT, UR5, 0x1, UPT ;  /* 0x000000010500788c */ /* 0x000fe2000bf05270 */
[----:B------:R-:W-:Y:S01]  /*07c0*/  MOV R7, UR4 ;  /* 0x0000000400077c02 */ /* 0x000fe20008000f00 */
[----:B------:R-:W-:Y:S02]  /*07d0*/  ULOP3.LUT UR5, UR20, 0x1, URZ, 0xc0, !UPT ;  /* 0x0000000114057892 */ /* 0x000fe4000f8ec0ff */
[----:B------:R-:W-:Y:S02]  /*07e0*/  MOV R15, UR20 ;  /* 0x00000014000f7c02 */ /* 0x000fe40008000f00 */
[----:B------:R-:W-:Y:S01]  /*07f0*/  UISETP.NE.U32.AND UP1, UPT, UR5, 0x1, UPT ;  /* 0x000000010500788c */ /* 0x000fe2000bf25070 */
[----:B------:R-:W-:-:S04]  /*0800*/  PLOP3.LUT P1, PT, PT, PT, UP0, 0x80, 0x8 ;  /* 0x000000000008781c */ /* 0x000fc80003f2f008 */
[----:B------:R-:W1:Y:S01]  /*0810*/  @UP0 LDCU.128 UR8, c[0x0][0x380] ;  /* 0x00007000ff0807ac */ /* 0x000e620008000c00 */
[----:B------:R-:W-:Y:S01]  /*0820*/  PLOP3.LUT P0, PT, PT, PT, UP1, 0x80, 0x8 ;  /* 0x000000000008781c */ /* 0x000fe20003f0f018 */
[----:B------:R-:W2:Y:S04]  /*0830*/  @UP0 LDCU.64 UR6, c[0x0][0x380] ;  /* 0x00007000ff0607ac */ /* 0x000ea80008000a00 */
[----:B------:R-:W3:Y:S03]  /*0840*/  @!UP1 LDCU.128 UR12, c[0x0][0x380] ;  /* 0x00007000ff0c97ac */ /* 0x000ee60008000c00 */
[C---:B------:R-:W-:Y:S02]  /*0850*/  @P1 IADD3 R3, PT, PT, R13.reuse, UR4, RZ ;  /* 0x000000040d031c10 */ /* 0x040fe4000fffe0ff */
[----:B------:R-:W-:Y:S01]  /*0860*/  @P1 IADD3 R6, P2, PT, R13, UR4, RZ ;  /* 0x000000040d061c10 */ /* 0x000fe2000ff5e0ff */
[----:B------:R-:W-:Y:S01]  /*0870*/  @UP0 UIADD3 UR4, UPT, UPT, UR4, 0x2, URZ ;  /* 0x0000000204040890 */ /* 0x000fe2000fffe0ff */
[----:B-1----:R-:W-:Y:S01]  /*0880*/  MOV R11, UR9 ;  /* 0x00000009000b7c02 */ /* 0x002fe20008000f00 */
[----:B------:R-:W-:Y:S01]  /*0890*/  IMAD.U32 R10, RZ, RZ, UR8 ;  /* 0x00000008ff0a7e24 */ /* 0x000fe2000f8e00ff */
[----:B------:R-:W-:-:S02]  /*08a0*/  MOV R4, UR10 ;  /* 0x0000000a00047c02 */ /* 0x000fc40008000f00 */
[----:B------:R-:W-:Y:S01]  /*08b0*/  MOV R5, UR11 ;  /* 0x0000000b00057c02 */ /* 0x000fe20008000f00 */
[----:B------:R-:W-:-:S04]  /*08c0*/  @P1 IMAD.WIDE.U32 R10, R3, 0x4, R10 ;  /* 0x00000004030a1825 */ /* 0x000fc800078e000a */
[----:B------:R-:W-:Y:S01]  /*08d0*/  @P1 IMAD R3, R7, UR20, R0 ;  /* 0x0000001407031c24 */ /* 0x000fe2000f8e0200 */
[----:B------:R-:W-:Y:S01]  /*08e0*/  @P1 IADD3.X R7, PT, PT, RZ, RZ, RZ, P2, !PT ;  /* 0x000000ffff071210 */ /* 0x000fe200017fe4ff */
[----:B------:R-:W-:Y:S01]  /*08f0*/  IMAD.U32 R19, RZ, RZ, UR4 ;  /* 0x00000004ff137e24 */ /* 0x000fe2000f8e00ff */
[C---:B--2---:R-:W-:Y:S01]  /*0900*/  @P1 LEA R2, P2, R6.reuse, UR6, 0x2 ;  /* 0x0000000606021c11 */ /* 0x044fe2000f8410ff */
[----:B------:R-:W-:Y:S01]  /*0910*/  @P1 IMAD.WIDE R4, R3, 0x4, R4 ;  /* 0x0000000403041825 */ /* 0x000fe200078e0204 */
[----:B------:R-:W-:Y:S01]  /*0920*/  @!P0 IADD3 R17, PT, PT, R13, UR4, RZ ;  /* 0x000000040d118c10 */ /* 0x000fe2000fffe0ff */
[----:B0-----:R-:W2:Y:S01]  /*0930*/  @P1 LDG.E R11, desc[UR18][R10.64] ;  /* 0x000000120a0b1981 */ /* 0x001ea2000c1e1900 */
[----:B------:R-:W-:Y:S01]  /*0940*/  @P1 LEA.HI.X R3, R6, UR7, R7, 0x2, P2 ;  /* 0x0000000706031c11 */ /* 0x000fe200090f1407 */
[----:B------:R-:W-:Y:S01]  /*0950*/  @!P0 IMAD R19, R19, UR20, R0 ;  /* 0x0000001413138c24 */ /* 0x000fe2000f8e0200 */
[----:B---3--:R-:W-:Y:S01]  /*0960*/  MOV R6, UR12 ;  /* 0x0000000c00067c02 */ /* 0x008fe20008000f00 */
[----:B------:R-:W-:Y:S01]  /*0970*/  @P1 IMAD.WIDE R14, R15, 0x4, R4 ;  /* 0x000000040f0e1825 */ /* 0x000fe200078e0204 */
[----:B------:R-:W-:Y:S01]  /*0980*/  MOV R7, UR13 ;  /* 0x0000000d00077c02 */ /* 0x000fe20008000f00 */
[----:B------:R-:W2:Y:S01]  /*0990*/  @P1 LDG.E R4, desc[UR18][R4.64] ;  /* 0x0000001204041981 */ /* 0x000ea2000c1e1900 */
[----:B------:R-:W-:-:S02]  /*09a0*/  MOV R8, UR14 ;  /* 0x0000000e00087c02 */ /* 0x000fc40008000f00 */
[----:B------:R-:W-:Y:S01]  /*09b0*/  MOV R9, UR15 ;  /* 0x0000000f00097c02 */ /* 0x000fe20008000f00 */
[----:B------:R-:W-:Y:S01]  /*09c0*/  @!P0 IMAD.WIDE.U32 R6, R17, 0x4, R6 ;  /* 0x0000000411068825 */ /* 0x000fe200078e0006 */
[----:B------:R-:W3:Y:S03]  /*09d0*/  @P1 LDG.E R14, desc[UR18][R14.64] ;  /* 0x000000120e0e1981 */ /* 0x000ee6000c1e1900 */
[----:B------:R-:W-:Y:S01]  /*09e0*/  @!P0 IMAD.WIDE R8, R19, 0x4, R8 ;  /* 0x0000000413088825 */ /* 0x000fe200078e0208 */
[----:B------:R-:W3:Y:S04]  /*09f0*/  @P1 LDG.E R2, desc[UR18][R2.64+0x4] ;  /* 0x0000041202021981 */ /* 0x000ee8000c1e1900 */
[----:B------:R-:W4:Y:S04]  /*0a00*/  @!P0 LDG.E R7, desc[UR18][R6.64] ;  /* 0x0000001206078981 */ /* 0x000f28000c1e1900 */
[----:B------:R-:W4:Y:S01]  /*0a10*/  @!P0 LDG.E R8, desc[UR18][R8.64] ;  /* 0x0000001208088981 */ /* 0x000f22000c1e1900 */
[----:B--2---:R-:W-:-:S04]  /*0a20*/  @P1 IMAD R11, R11, R4, R12 ;  /* 0x000000040b0b1224 */ /* 0x004fc800078e020c */
[----:B---3--:R-:W-:-:S04]  /*0a30*/  @P1 IMAD R12, R2, R14, R11 ;  /* 0x0000000e020c1224 */ /* 0x008fc800078e020b */
[----:B----4-:R-:W-:-:S07]  /*0a40*/  @!P0 IMAD R12, R7, R8, R12 ;  /* 0x00000008070c8224 */ /* 0x010fce00078e020c */
.L_x_2:
[----:B------:R-:W1:Y:S01]  /*0a50*/  LDC.64 R2, c[0x0][0x390] ;  /* 0x0000e400ff027b82 */ /* 0x000e620000000a00 */
[----:B------:R-:W-:-:S05]  /*0a60*/  IADD3 R13, PT, PT, R0, R13, RZ ;  /* 0x0000000d000d7210 */ /* 0x000fca0007ffe0ff */
[----:B-1----:R-:W-:-:S05]  /*0a70*/  IMAD.WIDE R2, R13, 0x4, R2 ;  /* 0x000000040d027825 */ /* 0x002fca00078e0202 */
[----:B0-----:R-:W-:Y:S01]  /*0a80*/  STG.E desc[UR18][R2.64], R12 ;  /* 0x0000000c02007986 */ /* 0x001fe2000c101912 */
[----:B------:R-:W-:Y:S05]  /*0a90*/  EXIT ;  /* 0x000000000000794d */ /* 0x000fea0003800000 */
.L_x_4:
[----:B------:R-:W-:-:S00]  /*0aa0*/  BRA `(.L_x_4) ;  /* 0xfffffffc00fc7947 */ /* 0x000fc0000383ffff */
[----:B------:R-:W-:-:S00]  /*0ab0*/  NOP ;  /* 0x0000000000007918 */ /* 0x000fc00000000000 */
        /* <DEDUP_REMOVED lines=12> */
.L_x_6:


//--------------------- .text._Z13vectorAddCUDAPiS_S_i --------------------------
	.section	.text._Z13vectorAddCUDAPiS_S_i,"ax",@progbits
	.align	128
        .global         _Z13vectorAddCUDAPiS_S_i
        .type           _Z13vectorAddCUDAPiS_S_i,@function
        .size           _Z13vectorAddCUDAPiS_S_i,(.L_x_7 - _Z13vectorAddCUDAPiS_S_i)
        .other          _Z13vectorAddCUDAPiS_S_i,@"STO_CUDA_ENTRY STV_DEFAULT"
_Z13vectorAddCUDAPiS_S_i:
.text._Z13vectorAddCUDAPiS_S_i:
[----:B------:R-:W-:Y:S01]  /*0000*/  LDC R1, c[0x0][0x37c] ;  /* 0x0000df00ff017b82 */ /* 0x000fe20000000800 */
[----:B------:R-:W0:Y:S01]  /*0010*/  S2R R9, SR_CTAID.X ;  /* 0x0000000000097919 */ /* 0x000e220000002500 */
[----:B------:R-:W0:Y:S01]  /*0020*/  LDCU UR4, c[0x0][0x360] ;  /* 0x00006c00ff0477ac */ /* 0x000e220008000800 */
[----:B------:R-:W0:Y:S01]  /*0030*/  S2R R0, SR_TID.X ;  /* 0x0000000000007919 */ /* 0x000e220000002100 */
[----:B------:R-:W1:Y:S01]  /*0040*/  LDCU UR5, c[0x0][0x398] ;  /* 0x00007300ff0577ac */ /* 0x000e620008000800 */
[----:B0-----:R-:W-:-:S05]  /*0050*/  IMAD R9, R9, UR4, R0 ;  /* 0x0000000409097c24 */ /* 0x001fca000f8e0200 */
[----:B-1----:R-:W-:-:S13]  /*0060*/  ISETP.GE.AND P0, PT, R9, UR5, PT ;  /* 0x0000000509007c0c */ /* 0x002fda000bf06270 */
[----:B------:R-:W-:Y:S05]  /*0070*/  @P0 EXIT ;  /* 0x000000000000094d */ /* 0x000fea0003800000 */
[----:B------:R-:W0:Y:S01]  /*0080*/  LDC.64 R2, c[0x0][0x380] ;  /* 0x0000e000ff027b82 */ /* 0x000e220000000a00 */
[----:B------:R-:W1:Y:S07]  /*0090*/  LDCU.64 UR4, c[0x0][0x358] ;  /* 0x00006b00ff0477ac */ /* 0x000e6e0008000a00 */
[----:B------:R-:W2:Y:S08]  /*00a0*/  LDC.64 R4, c[0x0][0x388] ;  /* 0x0000e200ff047b82 */ /* 0x000eb00000000a00 */
[----:B------:R-:W3:Y:S01]  /*00b0*/  LDC.64 R6, c[0x0][0x390] ;  /* 0x0000e400ff067b82 */ /* 0x000ee20000000a00 */
[----:B0-----:R-:W-:-:S06]  /*00c0*/  IMAD.WIDE R2, R9, 0x4, R2 ;  /* 0x0000000409027825 */ /* 0x001fcc00078e0202 */
[----:B-1----:R-:W4:Y:S01]  /*00d0*/  LDG.E R2, desc[UR4][R2.64] ;  /* 0x0000000402027981 */ /* 0x002f22000c1e1900 */
[----:B--2---:R-:W-:-:S06]  /*00e0*/  IMAD.WIDE R4, R9, 0x4, R4 ;  /* 0x0000000409047825 */ /* 0x004fcc00078e0204 */
[----:B------:R-:W4:Y:S01]  /*00f0*/  LDG.E R5, desc[UR4][R4.64] ;  /* 0x0000000404057981 */ /* 0x000f22000c1e1900 */
[----:B---3--:R-:W-:Y:S01]  /*0100*/  IMAD.WIDE R6, R9, 0x4, R6 ;  /* 0x0000000409067825 */ /* 0x008fe200078e0206 */
[----:B----4-:R-:W-:-:S05]  /*0110*/  IADD3 R9, PT, PT, R2, R5, RZ ;  /* 0x0000000502097210 */ /* 0x010fca0007ffe0ff */
[----:B------:R-:W-:Y:S01]  /*0120*/  STG.E desc[UR4][R6.64], R9 ;  /* 0x0000000906007986 */ /* 0x000fe2000c101904 */
[----:B------:R-:W-:Y:S05]  /*0130*/  EXIT ;  /* 0x000000000000794d */ /* 0x000fea0003800000 */
.L_x_5:
        /* <DEDUP_REMOVED lines=12> */
.L_x_7:


//--------------------- .nv.shared.reserved.0     --------------------------
	.section	.nv.shared.reserved.0,"aw",@nobits
	.weak		__nv_reservedSMEM_offset_0_alias
	.size		__nv_reservedSMEM_offset_0_alias, 0, 64
	.other		__nv_reservedSMEM_offset_0_alias,@"STO_CUDA_RESERVED_SHARED STV_DEFAULT"
__nv_reservedSMEM_offset_0_alias:
	.zero		0
	.zero		64


//--------------------- .nv.constant0._Z13matrixMulCUDAPiS_S_i --------------------------
	.section	.nv.constant0._Z13matrixMulCUDAPiS_S_i,"a",@progbits
	.sectionflags	@""
	.align	4
.nv.constant0._Z13matrixMulCUDAPiS_S_i:
	.zero		924


//--------------------- .nv.constant0._Z13vectorAddCUDAPiS_S_i --------------------------
	.section	.nv.constant0._Z13vectorAddCUDAPiS_S_i,"a",@progbits
	.sectionflags	@""
	.align	4
.nv.constant0._Z13vectorAddCUDAPiS_S_i:
	.zero		924


//--------------------- SYMBOLS --------------------------

	.type		.nv.reservedSmem.offset0,@object
	.size		.nv.reservedSmem.offset0,0x4
